//
// Generated by NVIDIA NVVM Compiler
//
// Compiler Build ID: CL-36424714
// Cuda compilation tools, release 13.0, V13.0.88
// Based on NVVM 20.0.0
//

.version 9.0
.target sm_100
.address_size 64

	// .globl	_ZN2mb8copycharEPKcPc

.visible .entry _ZN2mb8copycharEPKcPc(
	.param .u64 .ptr .align 1 _ZN2mb8copycharEPKcPc_param_0,
	.param .u64 .ptr .align 1 _ZN2mb8copycharEPKcPc_param_1
)
{
	.reg .b16 	%rs<2>;
	.reg .b32 	%r<2>;
	.reg .b64 	%rd<8>;

	ld.param.u64 	%rd1, [_ZN2mb8copycharEPKcPc_param_0];
	ld.param.u64 	%rd2, [_ZN2mb8copycharEPKcPc_param_1];
	cvta.to.global.u64 	%rd3, %rd2;
	cvta.to.global.u64 	%rd4, %rd1;
	mov.u32 	%r1, %tid.x;
	cvt.u64.u32 	%rd5, %r1;
	add.s64 	%rd6, %rd4, %rd5;
	ld.global.u8 	%rs1, [%rd6];
	add.s64 	%rd7, %rd3, %rd5;
	st.global.u8 	[%rd7], %rs1;
	ret;

}


// ===== COMPILED SASS (sm_100) =====

	.target	sm_100

	.elftype	@"ET_EXEC"


//--------------------- .note.nv.tkinfo           --------------------------
	.section	.note.nv.tkinfo,"",@"SHT_NOTE"
	.sectionflags	@"SHF_NOTE_NV_TKINFO"
	.tkinfo
        /*0018*/ 	.word	0x00000002
        /*0030*/ 	.string	""
        /*0030*/ 	.string	"ptxas"
        /*0030*/ 	.string	"Cuda compilation tools, release 13.0, V13.0.88"
        /*0030*/ 	.string	"Build cuda_13.0.r13.0/compiler.36424714_0"
        /*0030*/ 	.string	"-arch sm_100 -m 64 "



//--------------------- .note.nv.cuinfo           --------------------------
	.section	.note.nv.cuinfo,"",@"SHT_NOTE"
	.sectionflags	@"SHF_NOTE_NV_CUINFO"
        /*0018*/ 	.short	0x0002
        /*001a*/ 	.short	0x0064
        /*001c*/ 	.short	0x0082
	.zero		2


//--------------------- .nv.info                  --------------------------
	.section	.nv.info,"",@"SHT_CUDA_INFO"
	.align	4


	//----- nvinfo : EIATTR_REGCOUNT
	.align		4
        /*0000*/ 	.byte	0x04, 0x2f
        /*0002*/ 	.short	(.L_1 - .L_0)
	.align		4
.L_0:
        /*0004*/ 	.word	index@(_ZN2mb8copycharEPKcPc)
        /*0008*/ 	.word	0x00000008


	//----- nvinfo : EIATTR_FRAME_SIZE
	.align		4
.L_1:
        /*000c*/ 	.byte	0x04, 0x11
        /*000e*/ 	.short	(.L_3 - .L_2)
	.align		4
.L_2:
        /*0010*/ 	.word	index@(_ZN2mb8copycharEPKcPc)
        /*0014*/ 	.word	0x00000000


	//----- nvinfo : EIATTR_MIN_STACK_SIZE
	.align		4
.L_3:
        /*0018*/ 	.byte	0x04, 0x12
        /*001a*/ 	.short	(.L_5 - .L_4)
	.align		4
.L_4:
        /*001c*/ 	.word	index@(_ZN2mb8copycharEPKcPc)
        /*0020*/ 	.word	0x00000000
.L_5:


//--------------------- .nv.compat                --------------------------
	.section	.nv.compat,"",@"SHT_CUDA_COMPAT_INFO"
	.align	4
        /*0000*/ 	.byte	0x02, 0x09, 0x00, 0x00, 0x02, 0x02, 0x01, 0x00, 0x02, 0x05, 0x05, 0x00, 0x03, 0x07, 0x01, 0x01
        /*0010*/ 	.byte	0x02, 0x03, 0x00, 0x00, 0x02, 0x06, 0x01, 0x00, 0x04, 0x0b, 0x08, 0x00, 0x09, 0x00, 0x00, 0x00
        /*0020*/ 	.byte	0x00, 0x00, 0x00, 0x00


//--------------------- .nv.info._ZN2mb8copycharEPKcPc --------------------------
	.section	.nv.info._ZN2mb8copycharEPKcPc,"",@"SHT_CUDA_INFO"
	.sectionflags	@""
	.align	4


	//----- nvinfo : EIATTR_CUDA_API_VERSION
	.align		4
        /*0000*/ 	.byte	0x04, 0x37
        /*0002*/ 	.short	(.L_7 - .L_6)
.L_6:
        /*0004*/ 	.word	0x00000082


	//----- nvinfo : EIATTR_KPARAM_INFO
	.align		4
.L_7:
        /*0008*/ 	.byte	0x04, 0x17
        /*000a*/ 	.short	(.L_9 - .L_8)
.L_8:
        /*000c*/ 	.word	0x00000000
        /*0010*/ 	.short	0x0001
        /*0012*/ 	.short	0x0008
        /*0014*/ 	.byte	0x00, 0xf5, 0x21, 0x00


	//----- nvinfo : EIATTR_KPARAM_INFO
	.align		4
.L_9:
        /*0018*/ 	.byte	0x04, 0x17
        /*001a*/ 	.short	(.L_11 - .L_10)
.L_10:
        /*001c*/ 	.word	0x00000000
        /*0020*/ 	.short	0x0000
        /*0022*/ 	.short	0x0000
        /*0024*/ 	.byte	0x00, 0xf5, 0x21, 0x00


	//----- nvinfo : EIATTR_SPARSE_MMA_MASK
	.align		4
.L_11:
        /*0028*/ 	.byte	0x03, 0x50
        /*002a*/ 	.short	0x0000


	//----- nvinfo : EIATTR_MAXREG_COUNT
	.align		4
        /*002c*/ 	.byte	0x03, 0x1b
        /*002e*/ 	.short	0x00ff


	//----- nvinfo : EIATTR_MERCURY_ISA_VERSION
	.align		4
        /*0030*/ 	.byte	0x03, 0x5f
        /*0032*/ 	.short	0x0101


	//----- nvinfo : EIATTR_VRC_CTA_INIT_COUNT
	.align		4
        /*0034*/ 	.byte	0x02, 0x4a
	.zero		1
	.zero		1


	//----- nvinfo : EIATTR_EXIT_INSTR_OFFSETS
	.align		4
        /*0038*/ 	.byte	0x04, 0x1c
        /*003a*/ 	.short	(.L_13 - .L_12)


	//   ....[0]....
.L_12:
        /*003c*/ 	.word	0x000000a0


	//----- nvinfo : EIATTR_CBANK_PARAM_SIZE
	.align		4
.L_13:
        /*0040*/ 	.byte	0x03, 0x19
        /*0042*/ 	.short	0x0010


	//----- nvinfo : EIATTR_PARAM_CBANK
	.align		4
        /*0044*/ 	.byte	0x04, 0x0a
        /*0046*/ 	.short	(.L_15 - .L_14)
	.align		4
.L_14:
        /*0048*/ 	.word	index@(.nv.constant0._ZN2mb8copycharEPKcPc)
        /*004c*/ 	.short	0x0380
        /*004e*/ 	.short	0x0010


	//----- nvinfo : EIATTR_SW_WAR
	.align		4
.L_15:
        /*0050*/ 	.byte	0x04, 0x36
        /*0052*/ 	.short	(.L_17 - .L_16)
.L_16:
        /*0054*/ 	.word	0x00000008
.L_17:


//--------------------- .nv.callgraph             --------------------------
	.section	.nv.callgraph,"",@"SHT_CUDA_CALLGRAPH"
	.align	4
	.sectionentsize	8
	.align		4
        /*0000*/ 	.word	0x00000000
	.align		4
        /*0004*/ 	.word	0xffffffff
	.align		4
        /*0008*/ 	.word	0x00000000
	.align		4
        /*000c*/ 	.word	0xfffffffe
	.align		4
        /*0010*/ 	.word	0x00000000
	.align		4
        /*0014*/ 	.word	0xfffffffd
	.align		4
        /*0018*/ 	.word	0x00000000
	.align		4
        /*001c*/ 	.word	0xfffffffc


//--------------------- .text._ZN2mb8copycharEPKcPc --------------------------
	.section	.text._ZN2mb8copycharEPKcPc,"ax",@progbits
	.align	128
        .global         _ZN2mb8copycharEPKcPc
        .type           _ZN2mb8copycharEPKcPc,@function
        .size           _ZN2mb8copycharEPKcPc,(.L_x_1 - _ZN2mb8copycharEPKcPc)
        .other          _ZN2mb8copycharEPKcPc,@"STO_CUDA_ENTRY STV_DEFAULT"
_ZN2mb8copycharEPKcPc:
.text._ZN2mb8copycharEPKcPc:
[----:B------:R-:W-:Y:S01]  /*0000*/  LDC R1, c[0x0][0x37c] ;  /* 0x0000df00ff017b82 */ /* 0x000fe20000000800 */
[----:B------:R-:W0:Y:S01]  /*0010*/  S2R R4, SR_TID.X ;  /* 0x0000000000047919 */ /* 0x000e220000002100 */
[----:B------:R-:W0:Y:S01]  /*0020*/  LDCU.128 UR8, c[0x0][0x380] ;  /* 0x00007000ff0877ac */ /* 0x000e220008000c00 */
[----:B------:R-:W1:Y:S01]  /*0030*/  LDCU.64 UR4, c[0x0][0x358] ;  /* 0x00006b00ff0477ac */ /* 0x000e620008000a00 */
[----:B0-----:R-:W-:-:S05]  /*0040*/  IADD3 R2, P0, PT, R4, UR8, RZ ;  /* 0x0000000804027c10 */ /* 0x001fca000ff1e0ff */
[----:B------:R-:W-:-:S06]  /*0050*/  IMAD.X R3, RZ, RZ, UR9, P0 ;  /* 0x00000009ff037e24 */ /* 0x000fcc00080e06ff */
[----:B-1----:R-:W2:Y:S01]  /*0060*/  LDG.E.U8 R3, desc[UR4][R2.64] ;  /* 0x0000000402037981 */ /* 0x002ea2000c1e1100 */
[----:B------:R-:W-:-:S05]  /*0070*/  IADD3 R4, P0, PT, R4, UR10, RZ ;  /* 0x0000000a04047c10 */ /* 0x000fca000ff1e0ff */
[----:B------:R-:W-:-:S05]  /*0080*/  IMAD.X R5, RZ, RZ, UR11, P0 ;  /* 0x0000000bff057e24 */ /* 0x000fca00080e06ff */
[----:B--2---:R-:W-:Y:S01]  /*0090*/  STG.E.U8 desc[UR4][R4.64], R3 ;  /* 0x0000000304007986 */ /* 0x004fe2000c101104 */
[----:B------:R-:W-:Y:S05]  /*00a0*/  EXIT ;  /* 0x000000000000794d */ /* 0x000fea0003800000 */
.L_x_0:
[----:B------:R-:W-:-:S00]  /*00b0*/  BRA `(.L_x_0) ;  /* 0xfffffffc00fc7947 */ /* 0x000fc0000383ffff */
[----:B------:R-:W-:-:S00]  /*00c0*/  NOP ;  /* 0x0000000000007918 */ /* 0x000fc00000000000 */
        /* <DEDUP_REMOVED lines=11> */
.L_x_1:


//--------------------- .nv.shared.reserved.0     --------------------------
	.section	.nv.shared.reserved.0,"aw",@nobits
	.weak		__nv_reservedSMEM_offset_0_alias
	.size		__nv_reservedSMEM_offset_0_alias, 0, 64
	.other		__nv_reservedSMEM_offset_0_alias,@"STO_CUDA_RESERVED_SHARED STV_DEFAULT"
__nv_reservedSMEM_offset_0_alias:
	.zero		0
	.zero		64


//--------------------- .nv.constant0._ZN2mb8copycharEPKcPc --------------------------
	.section	.nv.constant0._ZN2mb8copycharEPKcPc,"a",@progbits
	.sectionflags	@""
	.align	4
.nv.constant0._ZN2mb8copycharEPKcPc:
	.zero		912


//--------------------- SYMBOLS --------------------------

	.type		.nv.reservedSmem.offset0,@object
	.size		.nv.reservedSmem.offset0,0x4
